	.headerflags	@"EF_CUDA_TEXMODE_UNIFIED EF_CUDA_64BIT_ADDRESS EF_CUDA_ACCELERATORS EF_CUDA_SM90 EF_CUDA_VIRTUAL_SM(EF_CUDA_SM90)"
	.elftype	@"ET_EXEC"


//--------------------- .nv.info                  --------------------------
	.section	.nv.info,"",@"SHT_CUDA_INFO"
	.align	4


	//----- nvinfo : EIATTR_REGCOUNT
	.align		4
        /*0000*/ 	.byte	0x04, 0x2f
        /*0002*/ 	.short	(.L_1 - .L_0)
	.align		4
.L_0:
        /*0004*/ 	.word	index@(triton_poi_fused_convolution_0)
        /*0008*/ 	.word	0x00000010


	//----- nvinfo : EIATTR_MIN_STACK_SIZE
	.align		4
.L_1:
        /*000c*/ 	.byte	0x04, 0x12
        /*000e*/ 	.short	(.L_3 - .L_2)
	.align		4
.L_2:
        /*0010*/ 	.word	index@(triton_poi_fused_convolution_0)
        /*0014*/ 	.word	0x00000000


	//----- nvinfo : EIATTR_FRAME_SIZE
	.align		4
.L_3:
        /*0018*/ 	.byte	0x04, 0x11
        /*001a*/ 	.short	(.L_5 - .L_4)
	.align		4
.L_4:
        /*001c*/ 	.word	index@(triton_poi_fused_convolution_0)
        /*0020*/ 	.word	0x00000000


	//----- nvinfo : EIATTR_MIN_STACK_SIZE
	.align		4
.L_5:
        /*0024*/ 	.byte	0x04, 0x12
        /*0026*/ 	.short	(.L_7 - .L_6)
	.align		4
.L_6:
        /*0028*/ 	.word	index@(triton_poi_fused_convolution_0)
        /*002c*/ 	.word	0x00000000
.L_7:


//--------------------- .nv.info.triton_poi_fused_convolution_0 --------------------------
	.section	.nv.info.triton_poi_fused_convolution_0,"",@"SHT_CUDA_INFO"
	.sectionflags	@""
	.align	4


	//----- nvinfo : EIATTR_CUDA_API_VERSION
	.align		4
        /*0000*/ 	.byte	0x04, 0x37
        /*0002*/ 	.short	(.L_9 - .L_8)
.L_8:
        /*0004*/ 	.word	0x0000007c


	//----- nvinfo : EIATTR_KPARAM_INFO
	.align		4
.L_9:
        /*0008*/ 	.byte	0x04, 0x17
        /*000a*/ 	.short	(.L_11 - .L_10)
.L_10:
        /*000c*/ 	.word	0x00000000
        /*0010*/ 	.short	0x0003
        /*0012*/ 	.short	0x0014
        /*0014*/ 	.byte	0x00, 0xf0, 0x11, 0x00


	//----- nvinfo : EIATTR_KPARAM_INFO
	.align		4
.L_11:
        /*0018*/ 	.byte	0x04, 0x17
        /*001a*/ 	.short	(.L_13 - .L_12)
.L_12:
        /*001c*/ 	.word	0x00000000
        /*0020*/ 	.short	0x0002
        /*0022*/ 	.short	0x0010
        /*0024*/ 	.byte	0x00, 0xf0, 0x11, 0x00


	//----- nvinfo : EIATTR_KPARAM_INFO
	.align		4
.L_13:
        /*0028*/ 	.byte	0x04, 0x17
        /*002a*/ 	.short	(.L_15 - .L_14)
.L_14:
        /*002c*/ 	.word	0x00000000
        /*0030*/ 	.short	0x0001
        /*0032*/ 	.short	0x0008
        /*0034*/ 	.byte	0x00, 0xf4, 0x21, 0x00


	//----- nvinfo : EIATTR_KPARAM_INFO
	.align		4
.L_15:
        /*0038*/ 	.byte	0x04, 0x17
        /*003a*/ 	.short	(.L_17 - .L_16)
.L_16:
        /*003c*/ 	.word	0x00000000
        /*0040*/ 	.short	0x0000
        /*0042*/ 	.short	0x0000
        /*0044*/ 	.byte	0x00, 0xf4, 0x21, 0x00


	//----- nvinfo : EIATTR_SPARSE_MMA_MASK
	.align		4
.L_17:
        /*0048*/ 	.byte	0x03, 0x50
        /*004a*/ 	.short	0x0000


	//----- nvinfo : EIATTR_MAXREG_COUNT
	.align		4
        /*004c*/ 	.byte	0x03, 0x1b
        /*004e*/ 	.short	0x00ff


	//----- nvinfo : EIATTR_EXIT_INSTR_OFFSETS
	.align		4
        /*0050*/ 	.byte	0x04, 0x1c
        /*0052*/ 	.short	(.L_19 - .L_18)


	//   ....[0]....
.L_18:
        /*0054*/ 	.word	0x000002f0


	//   ....[1]....
        /*0058*/ 	.word	0x000003b0


	//----- nvinfo : EIATTR_REQNTID
	.align		4
.L_19:
        /*005c*/ 	.byte	0x04, 0x10
        /*005e*/ 	.short	(.L_21 - .L_20)
.L_20:
        /*0060*/ 	.word	0x00000020
        /*0064*/ 	.word	0x00000001
        /*0068*/ 	.word	0x00000001


	//----- nvinfo : EIATTR_CBANK_PARAM_SIZE
	.align		4
.L_21:
        /*006c*/ 	.byte	0x03, 0x19
        /*006e*/ 	.short	0x0018


	//----- nvinfo : EIATTR_PARAM_CBANK
	.align		4
        /*0070*/ 	.byte	0x04, 0x0a
        /*0072*/ 	.short	(.L_23 - .L_22)
	.align		4
.L_22:
        /*0074*/ 	.word	index@(.nv.constant0.triton_poi_fused_convolution_0)
        /*0078*/ 	.short	0x0210
        /*007a*/ 	.short	0x0018


	//----- nvinfo : EIATTR_SW_WAR
	.align		4
.L_23:
        /*007c*/ 	.byte	0x04, 0x36
        /*007e*/ 	.short	(.L_25 - .L_24)
.L_24:
        /*0080*/ 	.word	0x00000008
.L_25:


//--------------------- .nv.callgraph             --------------------------
	.section	.nv.callgraph,"",@"SHT_CUDA_CALLGRAPH"
	.align	4
	.sectionentsize	8
	.align		4
        /*0000*/ 	.word	0x00000000
	.align		4
        /*0004*/ 	.word	0xffffffff
	.align		4
        /*0008*/ 	.word	0x00000000
	.align		4
        /*000c*/ 	.word	0xfffffffe
	.align		4
        /*0010*/ 	.word	0x00000000
	.align		4
        /*0014*/ 	.word	0xfffffffd
	.align		4
        /*0018*/ 	.word	0x00000000
	.align		4
        /*001c*/ 	.word	0xfffffffc


//--------------------- .text.triton_poi_fused_convolution_0 --------------------------
	.section	.text.triton_poi_fused_convolution_0,"ax",@progbits
	.sectionflags	@"SHF_BARRIERS=1"
	.align	128
        .global         triton_poi_fused_convolution_0
        .type           triton_poi_fused_convolution_0,@function
        .size           triton_poi_fused_convolution_0,(.L_x_1 - triton_poi_fused_convolution_0)
        .other          triton_poi_fused_convolution_0,@"STO_CUDA_ENTRY STV_DEFAULT"
triton_poi_fused_convolution_0:
.text.triton_poi_fused_convolution_0:
[----:B------:R-:W0:Y:S02]  /*0000*/  LDC R1, c[0x0][0x28] ;  /* 0x00000a00ff017b82 */ /* 0x000e240000000800 */
[----:B------:R-:W1:Y:S01]  /*0010*/  S2R R6, SR_CTAID.X ;  /* 0x0000000000067919 */ /* 0x000e620000002500 */
[----:B------:R-:W2:Y:S01]  /*0020*/  LDC.64 R4, c[0x0][0x210] ;  /* 0x00008400ff047b82 */ /* 0x000ea20000000a00 */
[----:B------:R-:W-:Y:S01]  /*0030*/  IMAD.MOV.U32 R10, RZ, RZ, RZ ;  /* 0x000000ffff0a7224 */ /* 0x000fe200078e00ff */
[----:B------:R-:W-:Y:S01]  /*0040*/  ULDC.64 UR6, c[0x0][0x208] ;  /* 0x0000820000067ab9 */ /* 0x000fe20000000a00 */
[----:B------:R-:W3:Y:S01]  /*0050*/  S2R R13, SR_TID.X ;  /* 0x00000000000d7919 */ /* 0x000ee20000002100 */
[----:B------:R-:W4:Y:S01]  /*0060*/  S2R R0, SR_CTAID.Y ;  /* 0x0000000000007919 */ /* 0x000f220000002600 */
[----:B-1----:R-:W-:Y:S01]  /*0070*/  IMAD.SHL.U32 R6, R6, 0x4, RZ ;  /* 0x0000000406067824 */ /* 0x002fe200078e00ff */
[----:B---3--:R-:W-:-:S04]  /*0080*/  SHF.R.U32.HI R7, RZ, 0x2, R13 ;  /* 0x00000002ff077819 */ /* 0x008fc8000001160d */
[----:B------:R-:W-:Y:S01]  /*0090*/  LOP3.LUT R3, R6, 0x3, R13, 0xf8, !PT ;  /* 0x0000000306037812 */ /* 0x000fe200078ef80d */
[----:B----4-:R-:W-:Y:S01]  /*00a0*/  IMAD.SHL.U32 R0, R0, 0x10, RZ ;  /* 0x0000001000007824 */ /* 0x010fe200078e00ff */
[----:B------:R-:W-:Y:S02]  /*00b0*/  SGXT.U32 R7, R7, 0x3 ;  /* 0x000000030707781a */ /* 0x000fe40000000000 */
[----:B------:R-:W-:Y:S02]  /*00c0*/  ISETP.GE.AND P0, PT, R3, 0x3, PT ;  /* 0x000000030300780c */ /* 0x000fe40003f06270 */
[----:B------:R-:W-:Y:S02]  /*00d0*/  LOP3.LUT R2, R0, R7, RZ, 0xfc, !PT ;  /* 0x0000000700027212 */ /* 0x000fe400078efcff */
[----:B------:R-:W-:Y:S02]  /*00e0*/  LOP3.LUT R8, R0, 0x8, R7, 0xfe, !PT ;  /* 0x0000000800087812 */ /* 0x000fe400078efe07 */
[C---:B------:R-:W-:Y:S01]  /*00f0*/  ISETP.LT.AND P1, PT, R2.reuse, 0x10, !P0 ;  /* 0x000000100200780c */ /* 0x040fe20004721270 */
[----:B------:R-:W-:Y:S01]  /*0100*/  IMAD R3, R2, 0x3, R3 ;  /* 0x0000000302037824 */ /* 0x000fe200078e0203 */
[----:B------:R-:W-:Y:S01]  /*0110*/  ISETP.LT.AND P0, PT, R8, 0x10, !P0 ;  /* 0x000000100800780c */ /* 0x000fe20004701270 */
[----:B------:R-:W-:-:S02]  /*0120*/  IMAD.MOV.U32 R8, RZ, RZ, RZ ;  /* 0x000000ffff087224 */ /* 0x000fc400078e00ff */
[C---:B------:R-:W-:Y:S02]  /*0130*/  VIADD R9, R3.reuse, 0x18 ;  /* 0x0000001803097836 */ /* 0x040fe40000000000 */
[----:B--2---:R-:W-:-:S04]  /*0140*/  IMAD.WIDE R2, R3, 0x4, R4 ;  /* 0x0000000403027825 */ /* 0x004fc800078e0204 */
[----:B------:R-:W-:Y:S02]  /*0150*/  IMAD.WIDE R4, R9, 0x4, R4 ;  /* 0x0000000409047825 */ /* 0x000fe400078e0204 */
[----:B------:R1:W2:Y:S04]  /*0160*/  @P1 LDG.E.EL R8, desc[UR6][R2.64] ;  /* 0x0000000602081981 */ /* 0x0002a8000c2e1900 */
[----:B------:R3:W4:Y:S01]  /*0170*/  @P0 LDG.E.EL R10, desc[UR6][R4.64] ;  /* 0x00000006040a0981 */ /* 0x000722000c2e1900 */
[----:B------:R-:W5:Y:S01]  /*0180*/  S2UR UR5, SR_CgaCtaId ;  /* 0x00000000000579c3 */ /* 0x000f620000008800 */
[----:B------:R-:W-:Y:S01]  /*0190*/  IMAD.SHL.U32 R11, R13, 0x10, RZ ;  /* 0x000000100d0b7824 */ /* 0x000fe200078e00ff */
[----:B------:R-:W-:Y:S01]  /*01a0*/  UMOV UR4, 0x400 ;  /* 0x0000040000047882 */ /* 0x000fe20000000000 */
[----:B------:R-:W-:-:S02]  /*01b0*/  SHF.R.U32.HI R9, RZ, 0x3, R13 ;  /* 0x00000003ff097819 */ /* 0x000fc4000001160d */
[----:B-1----:R-:W-:Y:S02]  /*01c0*/  SHF.R.U32.HI R2, RZ, 0x2, R13 ;  /* 0x00000002ff027819 */ /* 0x002fe4000001160d */
[----:B------:R-:W-:Y:S02]  /*01d0*/  LOP3.LUT R12, R11, 0x30, RZ, 0xc0, !PT ;  /* 0x000000300b0c7812 */ /* 0x000fe400078ec0ff */
[----:B------:R-:W-:Y:S02]  /*01e0*/  SGXT.U32 R9, R9, 0x2 ;  /* 0x000000020909781a */ /* 0x000fe40000000000 */
[----:B------:R-:W-:Y:S02]  /*01f0*/  LOP3.LUT R7, R12, R7, RZ, 0xfc, !PT ;  /* 0x000000070c077212 */ /* 0x000fe400078efcff */
[----:B------:R-:W-:Y:S01]  /*0200*/  LOP3.LUT R6, R6, R9, RZ, 0xfc, !PT ;  /* 0x0000000906067212 */ /* 0x000fe200078efcff */
[----:B------:R-:W-:Y:S01]  /*0210*/  IMAD.SHL.U32 R9, R13, 0x2, RZ ;  /* 0x000000020d097824 */ /* 0x000fe200078e00ff */
[----:B------:R-:W-:-:S02]  /*0220*/  LEA.HI R7, R12, R7, RZ, 0x1d ;  /* 0x000000070c077211 */ /* 0x000fc400078fe8ff */
[----:B------:R-:W-:Y:S02]  /*0230*/  ISETP.GE.AND P0, PT, R6, 0x3, PT ;  /* 0x000000030600780c */ /* 0x000fe40003f06270 */
[----:B------:R-:W-:Y:S02]  /*0240*/  LOP3.LUT R0, R0, 0xe, R9, 0xf8, !PT ;  /* 0x0000000e00007812 */ /* 0x000fe400078ef809 */
[----:B------:R-:W-:Y:S02]  /*0250*/  LOP3.LUT R9, R9, 0x3e, RZ, 0xc0, !PT ;  /* 0x0000003e09097812 */ /* 0x000fe400078ec0ff */
[----:B------:R-:W-:Y:S01]  /*0260*/  ISETP.LT.AND P0, PT, R0, 0x10, !P0 ;  /* 0x000000100000780c */ /* 0x000fe20004701270 */
[----:B-----5:R-:W-:Y:S01]  /*0270*/  UPRMT UR4, UR5, 0x654, UR4 ;  /* 0x0000065405047896 */ /* 0x020fe20008000004 */
[----:B------:R-:W-:-:S05]  /*0280*/  LOP3.LUT R2, R2, 0x6, RZ, 0xc0, !PT ;  /* 0x0000000602027812 */ /* 0x000fca00078ec0ff */
[----:B------:R-:W-:Y:S01]  /*0290*/  LEA R7, R7, UR4, 0x2 ;  /* 0x0000000407077c11 */ /* 0x000fe2000f8e10ff */
[----:B------:R-:W-:-:S05]  /*02a0*/  IMAD.IADD R2, R9, 0x1, R2 ;  /* 0x0000000109027824 */ /* 0x000fca00078e0202 */
[----:B---3--:R-:W-:Y:S01]  /*02b0*/  LEA R4, R2, UR4, 0x2 ;  /* 0x0000000402047c11 */ /* 0x008fe2000f8e10ff */
[----:B--2---:R1:W-:Y:S04]  /*02c0*/  STS [R7], R8 ;  /* 0x0000000807007388 */ /* 0x0043e80000000800 */
[----:B----4-:R1:W-:Y:S01]  /*02d0*/  STS [R7+0x20], R10 ;  /* 0x0000200a07007388 */ /* 0x0103e20000000800 */
[----:B------:R-:W-:Y:S06]  /*02e0*/  BAR.SYNC.DEFER_BLOCKING 0x0 ;  /* 0x0000000000007b1d */ /* 0x000fec0000010000 */
[----:B-1----:R-:W-:Y:S05]  /*02f0*/  @!P0 EXIT ;  /* 0x000000000000894d */ /* 0x002fea0003800000 */
[----:B------:R-:W0:Y:S01]  /*0300*/  LDS.64 R8, [R4] ;  /* 0x0000000004087984 */ /* 0x000e220000000a00 */
[----:B------:R-:W-:Y:S01]  /*0310*/  SHF.R.S32.HI R5, RZ, 0x1f, R0 ;  /* 0x0000001fff057819 */ /* 0x000fe20000011400 */
[----:B------:R-:W1:Y:S03]  /*0320*/  LDC.64 R2, c[0x0][0x218] ;  /* 0x00008600ff027b82 */ /* 0x000e660000000a00 */
[----:B------:R-:W-:-:S04]  /*0330*/  LEA.HI R5, R5, R0, RZ, 0x2 ;  /* 0x0000000005057211 */ /* 0x000fc800078f10ff */
[----:B------:R-:W-:Y:S02]  /*0340*/  LOP3.LUT R7, R5, 0xfffffffc, RZ, 0xc0, !PT ;  /* 0xfffffffc05077812 */ /* 0x000fe400078ec0ff */
[----:B------:R-:W-:-:S03]  /*0350*/  SHF.R.S32.HI R5, RZ, 0x2, R5 ;  /* 0x00000002ff057819 */ /* 0x000fc60000011405 */
[----:B------:R-:W-:-:S04]  /*0360*/  IMAD.IADD R7, R0, 0x1, -R7 ;  /* 0x0000000100077824 */ /* 0x000fc800078e0a07 */
[----:B------:R-:W-:-:S04]  /*0370*/  IMAD R6, R6, 0x4, R7 ;  /* 0x0000000406067824 */ /* 0x000fc800078e0207 */
[----:B------:R-:W-:-:S04]  /*0380*/  IMAD R5, R5, 0xc, R6 ;  /* 0x0000000c05057824 */ /* 0x000fc800078e0206 */
[----:B-1----:R-:W-:-:S05]  /*0390*/  IMAD.WIDE R2, R5, 0x4, R2 ;  /* 0x0000000405027825 */ /* 0x002fca00078e0202 */
[----:B0-----:R-:W-:Y:S01]  /*03a0*/  STG.E.64 desc[UR6][R2.64], R8 ;  /* 0x0000000802007986 */ /* 0x001fe2000c101b06 */
[----:B------:R-:W-:Y:S05]  /*03b0*/  EXIT ;  /* 0x000000000000794d */ /* 0x000fea0003800000 */
.L_x_0:
[----:B------:R-:W-:-:S00]  /*03c0*/  BRA `(.L_x_0) ;  /* 0xfffffffc00fc7947 */ /* 0x000fc0000383ffff */
[----:B------:R-:W-:-:S00]  /*03d0*/  NOP ;  /* 0x0000000000007918 */ /* 0x000fc00000000000 */
        /* <DEDUP_REMOVED lines=10> */
.L_x_1:


//--------------------- .nv.shared.triton_poi_fused_convolution_0 --------------------------
	.section	.nv.shared.triton_poi_fused_convolution_0,"aw",@nobits
	.sectionflags	@""
	.align	16
	.zero		1024


//--------------------- .nv.constant0.triton_poi_fused_convolution_0 --------------------------
	.section	.nv.constant0.triton_poi_fused_convolution_0,"a",@progbits
	.sectionflags	@""
	.align	4
.nv.constant0.triton_poi_fused_convolution_0:
	.zero		552
